//
// Generated by NVIDIA NVVM Compiler
//
// Compiler Build ID: CL-36424714
// Cuda compilation tools, release 13.0, V13.0.88
// Based on NVVM 20.0.0
//

.version 9.0
.target sm_100
.address_size 64

	// .globl	_Z19sharedMemoryExamplePiS_i
.extern .shared .align 16 .b8 sharedData[];

.visible .entry _Z19sharedMemoryExamplePiS_i(
	.param .u64 .ptr .align 1 _Z19sharedMemoryExamplePiS_i_param_0,
	.param .u64 .ptr .align 1 _Z19sharedMemoryExamplePiS_i_param_1,
	.param .u32 _Z19sharedMemoryExamplePiS_i_param_2
)
{
	.reg .pred 	%p<2>;
	.reg .b32 	%r<12>;
	.reg .b64 	%rd<8>;

	ld.param.u64 	%rd1, [_Z19sharedMemoryExamplePiS_i_param_0];
	ld.param.u64 	%rd2, [_Z19sharedMemoryExamplePiS_i_param_1];
	ld.param.u32 	%r3, [_Z19sharedMemoryExamplePiS_i_param_2];
	mov.u32 	%r1, %tid.x;
	mov.u32 	%r4, %ctaid.x;
	mov.u32 	%r5, %ntid.x;
	mad.lo.s32 	%r2, %r4, %r5, %r1;
	setp.ge.s32 	%p1, %r2, %r3;
	@%p1 bra 	$L__BB0_2;
	cvta.to.global.u64 	%rd3, %rd1;
	cvta.to.global.u64 	%rd4, %rd2;
	mul.wide.s32 	%rd5, %r2, 4;
	add.s64 	%rd6, %rd3, %rd5;
	ld.global.u32 	%r6, [%rd6];
	shl.b32 	%r7, %r1, 2;
	mov.u32 	%r8, sharedData;
	add.s32 	%r9, %r8, %r7;
	st.shared.u32 	[%r9], %r6;
	bar.sync 	0;
	ld.shared.u32 	%r10, [%r9];
	shl.b32 	%r11, %r10, 1;
	add.s64 	%rd7, %rd4, %rd5;
	st.global.u32 	[%rd7], %r11;
$L__BB0_2:
	ret;

}


// ===== COMPILED SASS (sm_100) =====

	.target	sm_100

	.elftype	@"ET_EXEC"


//--------------------- .note.nv.tkinfo           --------------------------
	.section	.note.nv.tkinfo,"",@"SHT_NOTE"
	.sectionflags	@"SHF_NOTE_NV_TKINFO"
	.tkinfo
        /*0018*/ 	.word	0x00000002
        /*0030*/ 	.string	""
        /*0030*/ 	.string	"ptxas"
        /*0030*/ 	.string	"Cuda compilation tools, release 13.0, V13.0.88"
        /*0030*/ 	.string	"Build cuda_13.0.r13.0/compiler.36424714_0"
        /*0030*/ 	.string	"-arch sm_100 -m 64 "



//--------------------- .note.nv.cuinfo           --------------------------
	.section	.note.nv.cuinfo,"",@"SHT_NOTE"
	.sectionflags	@"SHF_NOTE_NV_CUINFO"
        /*0018*/ 	.short	0x0002
        /*001a*/ 	.short	0x0064
        /*001c*/ 	.short	0x0082
	.zero		2


//--------------------- .nv.info                  --------------------------
	.section	.nv.info,"",@"SHT_CUDA_INFO"
	.align	4


	//----- nvinfo : EIATTR_REGCOUNT
	.align		4
        /*0000*/ 	.byte	0x04, 0x2f
        /*0002*/ 	.short	(.L_1 - .L_0)
	.align		4
.L_0:
        /*0004*/ 	.word	index@(_Z19sharedMemoryExamplePiS_i)
        /*0008*/ 	.word	0x0000000c


	//----- nvinfo : EIATTR_FRAME_SIZE
	.align		4
.L_1:
        /*000c*/ 	.byte	0x04, 0x11
        /*000e*/ 	.short	(.L_3 - .L_2)
	.align		4
.L_2:
        /*0010*/ 	.word	index@(_Z19sharedMemoryExamplePiS_i)
        /*0014*/ 	.word	0x00000000


	//----- nvinfo : EIATTR_MIN_STACK_SIZE
	.align		4
.L_3:
        /*0018*/ 	.byte	0x04, 0x12
        /*001a*/ 	.short	(.L_5 - .L_4)
	.align		4
.L_4:
        /*001c*/ 	.word	index@(_Z19sharedMemoryExamplePiS_i)
        /*0020*/ 	.word	0x00000000
.L_5:


//--------------------- .nv.compat                --------------------------
	.section	.nv.compat,"",@"SHT_CUDA_COMPAT_INFO"
	.align	4
        /*0000*/ 	.byte	0x02, 0x09, 0x00, 0x00, 0x02, 0x02, 0x01, 0x00, 0x02, 0x05, 0x05, 0x00, 0x03, 0x07, 0x01, 0x01
        /*0010*/ 	.byte	0x02, 0x03, 0x00, 0x00, 0x02, 0x06, 0x01, 0x00, 0x04, 0x0b, 0x08, 0x00, 0x09, 0x00, 0x00, 0x00
        /*0020*/ 	.byte	0x00, 0x00, 0x00, 0x00


//--------------------- .nv.info._Z19sharedMemoryExamplePiS_i --------------------------
	.section	.nv.info._Z19sharedMemoryExamplePiS_i,"",@"SHT_CUDA_INFO"
	.sectionflags	@""
	.align	4


	//----- nvinfo : EIATTR_CUDA_API_VERSION
	.align		4
        /*0000*/ 	.byte	0x04, 0x37
        /*0002*/ 	.short	(.L_7 - .L_6)
.L_6:
        /*0004*/ 	.word	0x00000082


	//----- nvinfo : EIATTR_KPARAM_INFO
	.align		4
.L_7:
        /*0008*/ 	.byte	0x04, 0x17
        /*000a*/ 	.short	(.L_9 - .L_8)
.L_8:
        /*000c*/ 	.word	0x00000000
        /*0010*/ 	.short	0x0002
        /*0012*/ 	.short	0x0010
        /*0014*/ 	.byte	0x00, 0xf0, 0x11, 0x00


	//----- nvinfo : EIATTR_KPARAM_INFO
	.align		4
.L_9:
        /*0018*/ 	.byte	0x04, 0x17
        /*001a*/ 	.short	(.L_11 - .L_10)
.L_10:
        /*001c*/ 	.word	0x00000000
        /*0020*/ 	.short	0x0001
        /*0022*/ 	.short	0x0008
        /*0024*/ 	.byte	0x00, 0xf5, 0x21, 0x00


	//----- nvinfo : EIATTR_KPARAM_INFO
	.align		4
.L_11:
        /*0028*/ 	.byte	0x04, 0x17
        /*002a*/ 	.short	(.L_13 - .L_12)
.L_12:
        /*002c*/ 	.word	0x00000000
        /*0030*/ 	.short	0x0000
        /*0032*/ 	.short	0x0000
        /*0034*/ 	.byte	0x00, 0xf5, 0x21, 0x00


	//----- nvinfo : EIATTR_SPARSE_MMA_MASK
	.align		4
.L_13:
        /*0038*/ 	.byte	0x03, 0x50
        /*003a*/ 	.short	0x0000


	//----- nvinfo : EIATTR_MAXREG_COUNT
	.align		4
        /*003c*/ 	.byte	0x03, 0x1b
        /*003e*/ 	.short	0x00ff


	//----- nvinfo : EIATTR_NUM_BARRIERS
	.align		4
        /*0040*/ 	.byte	0x02, 0x4c
        /*0042*/ 	.byte	0x01
	.zero		1


	//----- nvinfo : EIATTR_MERCURY_ISA_VERSION
	.align		4
        /*0044*/ 	.byte	0x03, 0x5f
        /*0046*/ 	.short	0x0101


	//----- nvinfo : EIATTR_VRC_CTA_INIT_COUNT
	.align		4
        /*0048*/ 	.byte	0x02, 0x4a
	.zero		1
	.zero		1


	//----- nvinfo : EIATTR_EXIT_INSTR_OFFSETS
	.align		4
        /*004c*/ 	.byte	0x04, 0x1c
        /*004e*/ 	.short	(.L_15 - .L_14)


	//   ....[0]....
.L_14:
        /*0050*/ 	.word	0x00000070


	//   ....[1]....
        /*0054*/ 	.word	0x00000170


	//----- nvinfo : EIATTR_CBANK_PARAM_SIZE
	.align		4
.L_15:
        /*0058*/ 	.byte	0x03, 0x19
        /*005a*/ 	.short	0x0014


	//----- nvinfo : EIATTR_PARAM_CBANK
	.align		4
        /*005c*/ 	.byte	0x04, 0x0a
        /*005e*/ 	.short	(.L_17 - .L_16)
	.align		4
.L_16:
        /*0060*/ 	.word	index@(.nv.constant0._Z19sharedMemoryExamplePiS_i)
        /*0064*/ 	.short	0x0380
        /*0066*/ 	.short	0x0014


	//----- nvinfo : EIATTR_SW_WAR
	.align		4
.L_17:
        /*0068*/ 	.byte	0x04, 0x36
        /*006a*/ 	.short	(.L_19 - .L_18)
.L_18:
        /*006c*/ 	.word	0x00000008
.L_19:


//--------------------- .nv.callgraph             --------------------------
	.section	.nv.callgraph,"",@"SHT_CUDA_CALLGRAPH"
	.align	4
	.sectionentsize	8
	.align		4
        /*0000*/ 	.word	0x00000000
	.align		4
        /*0004*/ 	.word	0xffffffff
	.align		4
        /*0008*/ 	.word	0x00000000
	.align		4
        /*000c*/ 	.word	0xfffffffe
	.align		4
        /*0010*/ 	.word	0x00000000
	.align		4
        /*0014*/ 	.word	0xfffffffd
	.align		4
        /*0018*/ 	.word	0x00000000
	.align		4
        /*001c*/ 	.word	0xfffffffc


//--------------------- .text._Z19sharedMemoryExamplePiS_i --------------------------
	.section	.text._Z19sharedMemoryExamplePiS_i,"ax",@progbits
	.align	128
        .global         _Z19sharedMemoryExamplePiS_i
        .type           _Z19sharedMemoryExamplePiS_i,@function
        .size           _Z19sharedMemoryExamplePiS_i,(.L_x_1 - _Z19sharedMemoryExamplePiS_i)
        .other          _Z19sharedMemoryExamplePiS_i,@"STO_CUDA_ENTRY STV_DEFAULT"
_Z19sharedMemoryExamplePiS_i:
.text._Z19sharedMemoryExamplePiS_i:
[----:B------:R-:W-:Y:S01]  /*0000*/  LDC R1, c[0x0][0x37c] ;  /* 0x0000df00ff017b82 */ /* 0x000fe20000000800 */
[----:B------:R-:W0:Y:S07]  /*0010*/  S2R R9, SR_TID.X ;  /* 0x0000000000097919 */ /* 0x000e2e0000002100 */
[----:B------:R-:W0:Y:S01]  /*0020*/  S2UR UR4, SR_CTAID.X ;  /* 0x00000000000479c3 */ /* 0x000e220000002500 */
[----:B------:R-:W1:Y:S07]  /*0030*/  LDCU UR5, c[0x0][0x390] ;  /* 0x00007200ff0577ac */ /* 0x000e6e0008000800 */
[----:B------:R-:W0:Y:S02]  /*0040*/  LDC R0, c[0x0][0x360] ;  /* 0x0000d800ff007b82 */ /* 0x000e240000000800 */
[----:B0-----:R-:W-:-:S05]  /*0050*/  IMAD R7, R0, UR4, R9 ;  /* 0x0000000400077c24 */ /* 0x001fca000f8e0209 */
[----:B-1----:R-:W-:-:S13]  /*0060*/  ISETP.GE.AND P0, PT, R7, UR5, PT ;  /* 0x0000000507007c0c */ /* 0x002fda000bf06270 */
[----:B------:R-:W-:Y:S05]  /*0070*/  @P0 EXIT ;  /* 0x000000000000094d */ /* 0x000fea0003800000 */
[----:B------:R-:W0:Y:S01]  /*0080*/  LDC.64 R2, c[0x0][0x380] ;  /* 0x0000e000ff027b82 */ /* 0x000e220000000a00 */
[----:B------:R-:W1:Y:S07]  /*0090*/  LDCU.64 UR6, c[0x0][0x358] ;  /* 0x00006b00ff0677ac */ /* 0x000e6e0008000a00 */
[----:B------:R-:W2:Y:S01]  /*00a0*/  S2UR UR5, SR_CgaCtaId ;  /* 0x00000000000579c3 */ /* 0x000ea20000008800 */
[----:B------:R-:W-:-:S07]  /*00b0*/  UMOV UR4, 0x400 ;  /* 0x0000040000047882 */ /* 0x000fce0000000000 */
[----:B------:R-:W3:Y:S01]  /*00c0*/  LDC.64 R4, c[0x0][0x388] ;  /* 0x0000e200ff047b82 */ /* 0x000ee20000000a00 */
[----:B0-----:R-:W-:-:S06]  /*00d0*/  IMAD.WIDE R2, R7, 0x4, R2 ;  /* 0x0000000407027825 */ /* 0x001fcc00078e0202 */
[----:B-1----:R-:W4:Y:S01]  /*00e0*/  LDG.E R2, desc[UR6][R2.64] ;  /* 0x0000000602027981 */ /* 0x002f22000c1e1900 */
[----:B--2---:R-:W-:-:S06]  /*00f0*/  ULEA UR4, UR5, UR4, 0x18 ;  /* 0x0000000405047291 */ /* 0x004fcc000f8ec0ff */
[----:B------:R-:W-:Y:S01]  /*0100*/  LEA R9, R9, UR4, 0x2 ;  /* 0x0000000409097c11 */ /* 0x000fe2000f8e10ff */
[----:B---3--:R-:W-:-:S04]  /*0110*/  IMAD.WIDE R4, R7, 0x4, R4 ;  /* 0x0000000407047825 */ /* 0x008fc800078e0204 */
[----:B----4-:R-:W-:Y:S01]  /*0120*/  STS [R9], R2 ;  /* 0x0000000209007388 */ /* 0x010fe20000000800 */
[----:B------:R-:W-:Y:S06]  /*0130*/  BAR.SYNC.DEFER_BLOCKING 0x0 ;  /* 0x0000000000007b1d */ /* 0x000fec0000010000 */
[----:B------:R-:W0:Y:S02]  /*0140*/  LDS R0, [R9] ;  /* 0x0000000009007984 */ /* 0x000e240000000800 */
[----:B0-----:R-:W-:-:S05]  /*0150*/  SHF.L.U32 R7, R0, 0x1, RZ ;  /* 0x0000000100077819 */ /* 0x001fca00000006ff */
[----:B------:R-:W-:Y:S01]  /*0160*/  STG.E desc[UR6][R4.64], R7 ;  /* 0x0000000704007986 */ /* 0x000fe2000c101906 */
[----:B------:R-:W-:Y:S05]  /*0170*/  EXIT ;  /* 0x000000000000794d */ /* 0x000fea0003800000 */
.L_x_0:
[----:B------:R-:W-:-:S00]  /*0180*/  BRA `(.L_x_0) ;  /* 0xfffffffc00fc7947 */ /* 0x000fc0000383ffff */
[----:B------:R-:W-:-:S00]  /*0190*/  NOP ;  /* 0x0000000000007918 */ /* 0x000fc00000000000 */
        /* <DEDUP_REMOVED lines=14> */
.L_x_1:


//--------------------- .nv.shared._Z19sharedMemoryExamplePiS_i --------------------------
	.section	.nv.shared._Z19sharedMemoryExamplePiS_i,"aw",@nobits
	.sectionflags	@""
	.align	16
	.zero		1024


//--------------------- .nv.shared.reserved.0     --------------------------
	.section	.nv.shared.reserved.0,"aw",@nobits
	.weak		__nv_reservedSMEM_offset_0_alias
	.size		__nv_reservedSMEM_offset_0_alias, 0, 64
	.other		__nv_reservedSMEM_offset_0_alias,@"STO_CUDA_RESERVED_SHARED STV_DEFAULT"
__nv_reservedSMEM_offset_0_alias:
	.zero		0
	.zero		64


//--------------------- .nv.constant0._Z19sharedMemoryExamplePiS_i --------------------------
	.section	.nv.constant0._Z19sharedMemoryExamplePiS_i,"a",@progbits
	.sectionflags	@""
	.align	4
.nv.constant0._Z19sharedMemoryExamplePiS_i:
	.zero		916


//--------------------- SYMBOLS --------------------------

	.type		.nv.reservedSmem.offset0,@object
	.size		.nv.reservedSmem.offset0,0x4
	.type		.nv.reservedSmem.cap,@object
	.size		.nv.reservedSmem.cap,0x4
